//
// Generated by NVIDIA NVVM Compiler
//
// Compiler Build ID: CL-36424714
// Cuda compilation tools, release 13.0, V13.0.88
// Based on NVVM 20.0.0
//

.version 9.0
.target sm_100
.address_size 64

	// .globl	_Z4bake4DataP6Worker

.visible .entry _Z4bake4DataP6Worker(
	.param .align 8 .b8 _Z4bake4DataP6Worker_param_0[16],
	.param .u64 .ptr .align 1 _Z4bake4DataP6Worker_param_1
)
{
	.reg .pred 	%p<2>;
	.reg .b32 	%r<11>;
	.reg .b64 	%rd<6>;

	ld.param.u64 	%rd1, [_Z4bake4DataP6Worker_param_1];
	cvta.to.global.u64 	%rd2, %rd1;
	mov.u32 	%r1, %tid.x;
	mov.u32 	%r2, %ctaid.x;
	mov.u32 	%r3, %ntid.x;
	mad.lo.s32 	%r4, %r2, %r3, %r1;
	mul.lo.s32 	%r5, %r4, 5;
	shr.u32 	%r6, %r5, 31;
	add.s32 	%r7, %r5, %r6;
	shr.s32 	%r8, %r7, 1;
	mad.lo.s32 	%r9, %r8, -991146299, -1817101544;
	shf.l.wrap.b32 	%r10, %r9, %r9, 30;
	setp.lt.u32 	%p1, %r10, 82595525;
	selp.u64 	%rd3, 1, 0, %p1;
	mul.wide.s32 	%rd4, %r4, 16;
	add.s64 	%rd5, %rd2, %rd4;
	st.global.u64 	[%rd5+8], %rd3;
	ret;

}


// ===== COMPILED SASS (sm_100) =====

	.target	sm_100

	.elftype	@"ET_EXEC"


//--------------------- .note.nv.tkinfo           --------------------------
	.section	.note.nv.tkinfo,"",@"SHT_NOTE"
	.sectionflags	@"SHF_NOTE_NV_TKINFO"
	.tkinfo
        /*0018*/ 	.word	0x00000002
        /*0030*/ 	.string	""
        /*0030*/ 	.string	"ptxas"
        /*0030*/ 	.string	"Cuda compilation tools, release 13.0, V13.0.88"
        /*0030*/ 	.string	"Build cuda_13.0.r13.0/compiler.36424714_0"
        /*0030*/ 	.string	"-arch sm_100 -m 64 "



//--------------------- .note.nv.cuinfo           --------------------------
	.section	.note.nv.cuinfo,"",@"SHT_NOTE"
	.sectionflags	@"SHF_NOTE_NV_CUINFO"
        /*0018*/ 	.short	0x0002
        /*001a*/ 	.short	0x0064
        /*001c*/ 	.short	0x0082
	.zero		2


//--------------------- .nv.info                  --------------------------
	.section	.nv.info,"",@"SHT_CUDA_INFO"
	.align	4


	//----- nvinfo : EIATTR_REGCOUNT
	.align		4
        /*0000*/ 	.byte	0x04, 0x2f
        /*0002*/ 	.short	(.L_1 - .L_0)
	.align		4
.L_0:
        /*0004*/ 	.word	index@(_Z4bake4DataP6Worker)
        /*0008*/ 	.word	0x0000000a


	//----- nvinfo : EIATTR_FRAME_SIZE
	.align		4
.L_1:
        /*000c*/ 	.byte	0x04, 0x11
        /*000e*/ 	.short	(.L_3 - .L_2)
	.align		4
.L_2:
        /*0010*/ 	.word	index@(_Z4bake4DataP6Worker)
        /*0014*/ 	.word	0x00000000


	//----- nvinfo : EIATTR_MIN_STACK_SIZE
	.align		4
.L_3:
        /*0018*/ 	.byte	0x04, 0x12
        /*001a*/ 	.short	(.L_5 - .L_4)
	.align		4
.L_4:
        /*001c*/ 	.word	index@(_Z4bake4DataP6Worker)
        /*0020*/ 	.word	0x00000000
.L_5:


//--------------------- .nv.compat                --------------------------
	.section	.nv.compat,"",@"SHT_CUDA_COMPAT_INFO"
	.align	4
        /*0000*/ 	.byte	0x02, 0x09, 0x00, 0x00, 0x02, 0x02, 0x01, 0x00, 0x02, 0x05, 0x05, 0x00, 0x03, 0x07, 0x01, 0x01
        /*0010*/ 	.byte	0x02, 0x03, 0x00, 0x00, 0x02, 0x06, 0x01, 0x00, 0x04, 0x0b, 0x08, 0x00, 0x09, 0x00, 0x00, 0x00
        /*0020*/ 	.byte	0x00, 0x00, 0x00, 0x00


//--------------------- .nv.info._Z4bake4DataP6Worker --------------------------
	.section	.nv.info._Z4bake4DataP6Worker,"",@"SHT_CUDA_INFO"
	.sectionflags	@""
	.align	4


	//----- nvinfo : EIATTR_CUDA_API_VERSION
	.align		4
        /*0000*/ 	.byte	0x04, 0x37
        /*0002*/ 	.short	(.L_7 - .L_6)
.L_6:
        /*0004*/ 	.word	0x00000082


	//----- nvinfo : EIATTR_KPARAM_INFO
	.align		4
.L_7:
        /*0008*/ 	.byte	0x04, 0x17
        /*000a*/ 	.short	(.L_9 - .L_8)
.L_8:
        /*000c*/ 	.word	0x00000000
        /*0010*/ 	.short	0x0001
        /*0012*/ 	.short	0x0010
        /*0014*/ 	.byte	0x00, 0xf5, 0x21, 0x00


	//----- nvinfo : EIATTR_KPARAM_INFO
	.align		4
.L_9:
        /*0018*/ 	.byte	0x04, 0x17
        /*001a*/ 	.short	(.L_11 - .L_10)
.L_10:
        /*001c*/ 	.word	0x00000000
        /*0020*/ 	.short	0x0000
        /*0022*/ 	.short	0x0000
        /*0024*/ 	.byte	0x00, 0xf0, 0x41, 0x00


	//----- nvinfo : EIATTR_SPARSE_MMA_MASK
	.align		4
.L_11:
        /*0028*/ 	.byte	0x03, 0x50
        /*002a*/ 	.short	0x0000


	//----- nvinfo : EIATTR_MAXREG_COUNT
	.align		4
        /*002c*/ 	.byte	0x03, 0x1b
        /*002e*/ 	.short	0x00ff


	//----- nvinfo : EIATTR_MERCURY_ISA_VERSION
	.align		4
        /*0030*/ 	.byte	0x03, 0x5f
        /*0032*/ 	.short	0x0101


	//----- nvinfo : EIATTR_VRC_CTA_INIT_COUNT
	.align		4
        /*0034*/ 	.byte	0x02, 0x4a
	.zero		1
	.zero		1


	//----- nvinfo : EIATTR_EXIT_INSTR_OFFSETS
	.align		4
        /*0038*/ 	.byte	0x04, 0x1c
        /*003a*/ 	.short	(.L_13 - .L_12)


	//   ....[0]....
.L_12:
        /*003c*/ 	.word	0x00000120


	//----- nvinfo : EIATTR_CBANK_PARAM_SIZE
	.align		4
.L_13:
        /*0040*/ 	.byte	0x03, 0x19
        /*0042*/ 	.short	0x0018


	//----- nvinfo : EIATTR_PARAM_CBANK
	.align		4
        /*0044*/ 	.byte	0x04, 0x0a
        /*0046*/ 	.short	(.L_15 - .L_14)
	.align		4
.L_14:
        /*0048*/ 	.word	index@(.nv.constant0._Z4bake4DataP6Worker)
        /*004c*/ 	.short	0x0380
        /*004e*/ 	.short	0x0018


	//----- nvinfo : EIATTR_SW_WAR
	.align		4
.L_15:
        /*0050*/ 	.byte	0x04, 0x36
        /*0052*/ 	.short	(.L_17 - .L_16)
.L_16:
        /*0054*/ 	.word	0x00000008
.L_17:


//--------------------- .nv.callgraph             --------------------------
	.section	.nv.callgraph,"",@"SHT_CUDA_CALLGRAPH"
	.align	4
	.sectionentsize	8
	.align		4
        /*0000*/ 	.word	0x00000000
	.align		4
        /*0004*/ 	.word	0xffffffff
	.align		4
        /*0008*/ 	.word	0x00000000
	.align		4
        /*000c*/ 	.word	0xfffffffe
	.align		4
        /*0010*/ 	.word	0x00000000
	.align		4
        /*0014*/ 	.word	0xfffffffd
	.align		4
        /*0018*/ 	.word	0x00000000
	.align		4
        /*001c*/ 	.word	0xfffffffc


//--------------------- .text._Z4bake4DataP6Worker --------------------------
	.section	.text._Z4bake4DataP6Worker,"ax",@progbits
	.align	128
        .global         _Z4bake4DataP6Worker
        .type           _Z4bake4DataP6Worker,@function
        .size           _Z4bake4DataP6Worker,(.L_x_1 - _Z4bake4DataP6Worker)
        .other          _Z4bake4DataP6Worker,@"STO_CUDA_ENTRY STV_DEFAULT"
_Z4bake4DataP6Worker:
.text._Z4bake4DataP6Worker:
[----:B------:R-:W-:Y:S01]  /*0000*/  LDC R1, c[0x0][0x37c] ;  /* 0x0000df00ff017b82 */ /* 0x000fe20000000800 */
[----:B------:R-:W0:Y:S07]  /*0010*/  S2R R5, SR_TID.X ;  /* 0x0000000000057919 */ /* 0x000e2e0000002100 */
[----:B------:R-:W0:Y:S01]  /*0020*/  S2UR UR4, SR_CTAID.X ;  /* 0x00000000000479c3 */ /* 0x000e220000002500 */
[----:B------:R-:W-:-:S07]  /*0030*/  IMAD.MOV.U32 R7, RZ, RZ, -0x3b13b13b ;  /* 0xc4ec4ec5ff077424 */ /* 0x000fce00078e00ff */
[----:B------:R-:W0:Y:S08]  /*0040*/  LDC R0, c[0x0][0x360] ;  /* 0x0000d800ff007b82 */ /* 0x000e300000000800 */
[----:B------:R-:W1:Y:S01]  /*0050*/  LDC.64 R2, c[0x0][0x390] ;  /* 0x0000e400ff027b82 */ /* 0x000e620000000a00 */
[----:B0-----:R-:W-:Y:S01]  /*0060*/  IMAD R5, R0, UR4, R5 ;  /* 0x0000000400057c24 */ /* 0x001fe2000f8e0205 */
[----:B------:R-:W0:Y:S03]  /*0070*/  LDCU.64 UR4, c[0x0][0x358] ;  /* 0x00006b00ff0477ac */ /* 0x000e260008000a00 */
[----:B------:R-:W-:-:S02]  /*0080*/  IMAD R0, R5, 0x5, RZ ;  /* 0x0000000505007824 */ /* 0x000fc400078e02ff */
[----:B-1----:R-:W-:-:S03]  /*0090*/  IMAD.WIDE R2, R5, 0x10, R2 ;  /* 0x0000001005027825 */ /* 0x002fc600078e0202 */
[----:B------:R-:W-:Y:S01]  /*00a0*/  LEA.HI R0, R0, R0, RZ, 0x1 ;  /* 0x0000000000007211 */ /* 0x000fe200078f08ff */
[----:B------:R-:W-:-:S03]  /*00b0*/  HFMA2 R5, -RZ, RZ, 0, 0 ;  /* 0x00000000ff057431 */ /* 0x000fc600000001ff */
[----:B------:R-:W-:-:S05]  /*00c0*/  SHF.R.S32.HI R0, RZ, 0x1, R0 ;  /* 0x00000001ff007819 */ /* 0x000fca0000011400 */
[----:B------:R-:W-:-:S05]  /*00d0*/  IMAD R0, R0, R7, -0x6c4ec4e8 ;  /* 0x93b13b1800007424 */ /* 0x000fca00078e0207 */
[----:B------:R-:W-:-:S04]  /*00e0*/  SHF.L.W.U32.HI R0, R0, 0x1e, R0 ;  /* 0x0000001e00007819 */ /* 0x000fc80000010e00 */
[----:B------:R-:W-:-:S04]  /*00f0*/  ISETP.GE.U32.AND P0, PT, R0, 0x4ec4ec5, PT ;  /* 0x04ec4ec50000780c */ /* 0x000fc80003f06070 */
[----:B------:R-:W-:-:S05]  /*0100*/  SEL R4, RZ, 0x1, P0 ;  /* 0x00000001ff047807 */ /* 0x000fca0000000000 */
[----:B0-----:R-:W-:Y:S01]  /*0110*/  STG.E.64 desc[UR4][R2.64+0x8], R4 ;  /* 0x0000080402007986 */ /* 0x001fe2000c101b04 */
[----:B------:R-:W-:Y:S05]  /*0120*/  EXIT ;  /* 0x000000000000794d */ /* 0x000fea0003800000 */
.L_x_0:
[----:B------:R-:W-:-:S00]  /*0130*/  BRA `(.L_x_0) ;  /* 0xfffffffc00fc7947 */ /* 0x000fc0000383ffff */
[----:B------:R-:W-:-:S00]  /*0140*/  NOP ;  /* 0x0000000000007918 */ /* 0x000fc00000000000 */
        /* <DEDUP_REMOVED lines=11> */
.L_x_1:


//--------------------- .nv.shared.reserved.0     --------------------------
	.section	.nv.shared.reserved.0,"aw",@nobits
	.weak		__nv_reservedSMEM_offset_0_alias
	.size		__nv_reservedSMEM_offset_0_alias, 0, 64
	.other		__nv_reservedSMEM_offset_0_alias,@"STO_CUDA_RESERVED_SHARED STV_DEFAULT"
__nv_reservedSMEM_offset_0_alias:
	.zero		0
	.zero		64


//--------------------- .nv.constant0._Z4bake4DataP6Worker --------------------------
	.section	.nv.constant0._Z4bake4DataP6Worker,"a",@progbits
	.sectionflags	@""
	.align	4
.nv.constant0._Z4bake4DataP6Worker:
	.zero		920


//--------------------- SYMBOLS --------------------------

	.type		.nv.reservedSmem.offset0,@object
	.size		.nv.reservedSmem.offset0,0x4
